//
// Generated by NVIDIA NVVM Compiler
//
// Compiler Build ID: CL-36424714
// Cuda compilation tools, release 13.0, V13.0.88
// Based on NVVM 20.0.0
//

.version 9.0
.target sm_100
.address_size 64

	// .globl	_Z12filterKernelPKfPfiS0_S0_S1_i

.visible .entry _Z12filterKernelPKfPfiS0_S0_S1_i(
	.param .u64 .ptr .align 1 _Z12filterKernelPKfPfiS0_S0_S1_i_param_0,
	.param .u64 .ptr .align 1 _Z12filterKernelPKfPfiS0_S0_S1_i_param_1,
	.param .u32 _Z12filterKernelPKfPfiS0_S0_S1_i_param_2,
	.param .u64 .ptr .align 1 _Z12filterKernelPKfPfiS0_S0_S1_i_param_3,
	.param .u64 .ptr .align 1 _Z12filterKernelPKfPfiS0_S0_S1_i_param_4,
	.param .u64 .ptr .align 1 _Z12filterKernelPKfPfiS0_S0_S1_i_param_5,
	.param .u32 _Z12filterKernelPKfPfiS0_S0_S1_i_param_6
)
{
	.reg .pred 	%p<3>;
	.reg .b32 	%r<7>;
	.reg .b32 	%f<12>;
	.reg .b64 	%rd<18>;

	ld.param.u64 	%rd4, [_Z12filterKernelPKfPfiS0_S0_S1_i_param_0];
	ld.param.u64 	%rd5, [_Z12filterKernelPKfPfiS0_S0_S1_i_param_1];
	ld.param.u32 	%r3, [_Z12filterKernelPKfPfiS0_S0_S1_i_param_2];
	ld.param.u64 	%rd7, [_Z12filterKernelPKfPfiS0_S0_S1_i_param_3];
	ld.param.u64 	%rd6, [_Z12filterKernelPKfPfiS0_S0_S1_i_param_4];
	ld.param.u64 	%rd8, [_Z12filterKernelPKfPfiS0_S0_S1_i_param_5];
	ld.param.u32 	%r2, [_Z12filterKernelPKfPfiS0_S0_S1_i_param_6];
	cvta.to.global.u64 	%rd1, %rd8;
	cvta.to.global.u64 	%rd2, %rd7;
	mov.u32 	%r4, %ntid.x;
	mov.u32 	%r5, %ctaid.x;
	mov.u32 	%r6, %tid.x;
	mad.lo.s32 	%r1, %r4, %r5, %r6;
	setp.ge.s32 	%p1, %r1, %r3;
	@%p1 bra 	$L__BB0_3;
	cvta.to.global.u64 	%rd9, %rd4;
	cvta.to.global.u64 	%rd10, %rd5;
	mul.wide.s32 	%rd11, %r1, 4;
	add.s64 	%rd3, %rd9, %rd11;
	ld.global.f32 	%f2, [%rd3];
	ld.global.f32 	%f3, [%rd2];
	ld.global.f32 	%f4, [%rd1];
	fma.rn.f32 	%f1, %f2, %f3, %f4;
	add.s64 	%rd12, %rd10, %rd11;
	st.global.f32 	[%rd12], %f1;
	setp.ge.s32 	%p2, %r1, %r2;
	@%p2 bra 	$L__BB0_3;
	ld.global.f32 	%f5, [%rd3];
	add.s64 	%rd14, %rd1, %rd11;
	ld.global.f32 	%f6, [%rd14+4];
	add.s64 	%rd15, %rd2, %rd11;
	ld.global.f32 	%f7, [%rd15];
	fma.rn.f32 	%f8, %f5, %f7, %f6;
	cvta.to.global.u64 	%rd16, %rd6;
	add.s64 	%rd17, %rd16, %rd11;
	ld.global.f32 	%f9, [%rd17];
	mul.f32 	%f10, %f1, %f9;
	sub.f32 	%f11, %f8, %f10;
	st.global.f32 	[%rd14], %f11;
$L__BB0_3:
	ret;

}


// ===== COMPILED SASS (sm_100) =====

	.target	sm_100

	.elftype	@"ET_EXEC"


//--------------------- .note.nv.tkinfo           --------------------------
	.section	.note.nv.tkinfo,"",@"SHT_NOTE"
	.sectionflags	@"SHF_NOTE_NV_TKINFO"
	.tkinfo
        /*0018*/ 	.word	0x00000002
        /*0030*/ 	.string	""
        /*0030*/ 	.string	"ptxas"
        /*0030*/ 	.string	"Cuda compilation tools, release 13.0, V13.0.88"
        /*0030*/ 	.string	"Build cuda_13.0.r13.0/compiler.36424714_0"
        /*0030*/ 	.string	"-arch sm_100 -m 64 "



//--------------------- .note.nv.cuinfo           --------------------------
	.section	.note.nv.cuinfo,"",@"SHT_NOTE"
	.sectionflags	@"SHF_NOTE_NV_CUINFO"
        /*0018*/ 	.short	0x0002
        /*001a*/ 	.short	0x0064
        /*001c*/ 	.short	0x0082
	.zero		2


//--------------------- .nv.info                  --------------------------
	.section	.nv.info,"",@"SHT_CUDA_INFO"
	.align	4


	//----- nvinfo : EIATTR_REGCOUNT
	.align		4
        /*0000*/ 	.byte	0x04, 0x2f
        /*0002*/ 	.short	(.L_1 - .L_0)
	.align		4
.L_0:
        /*0004*/ 	.word	index@(_Z12filterKernelPKfPfiS0_S0_S1_i)
        /*0008*/ 	.word	0x00000010


	//----- nvinfo : EIATTR_FRAME_SIZE
	.align		4
.L_1:
        /*000c*/ 	.byte	0x04, 0x11
        /*000e*/ 	.short	(.L_3 - .L_2)
	.align		4
.L_2:
        /*0010*/ 	.word	index@(_Z12filterKernelPKfPfiS0_S0_S1_i)
        /*0014*/ 	.word	0x00000000


	//----- nvinfo : EIATTR_MIN_STACK_SIZE
	.align		4
.L_3:
        /*0018*/ 	.byte	0x04, 0x12
        /*001a*/ 	.short	(.L_5 - .L_4)
	.align		4
.L_4:
        /*001c*/ 	.word	index@(_Z12filterKernelPKfPfiS0_S0_S1_i)
        /*0020*/ 	.word	0x00000000
.L_5:


//--------------------- .nv.compat                --------------------------
	.section	.nv.compat,"",@"SHT_CUDA_COMPAT_INFO"
	.align	4
        /*0000*/ 	.byte	0x02, 0x09, 0x00, 0x00, 0x02, 0x02, 0x01, 0x00, 0x02, 0x05, 0x05, 0x00, 0x03, 0x07, 0x01, 0x01
        /*0010*/ 	.byte	0x02, 0x03, 0x00, 0x00, 0x02, 0x06, 0x01, 0x00, 0x04, 0x0b, 0x08, 0x00, 0x09, 0x00, 0x00, 0x00
        /*0020*/ 	.byte	0x00, 0x00, 0x00, 0x00


//--------------------- .nv.info._Z12filterKernelPKfPfiS0_S0_S1_i --------------------------
	.section	.nv.info._Z12filterKernelPKfPfiS0_S0_S1_i,"",@"SHT_CUDA_INFO"
	.sectionflags	@""
	.align	4


	//----- nvinfo : EIATTR_CUDA_API_VERSION
	.align		4
        /*0000*/ 	.byte	0x04, 0x37
        /*0002*/ 	.short	(.L_7 - .L_6)
.L_6:
        /*0004*/ 	.word	0x00000082


	//----- nvinfo : EIATTR_KPARAM_INFO
	.align		4
.L_7:
        /*0008*/ 	.byte	0x04, 0x17
        /*000a*/ 	.short	(.L_9 - .L_8)
.L_8:
        /*000c*/ 	.word	0x00000000
        /*0010*/ 	.short	0x0006
        /*0012*/ 	.short	0x0030
        /*0014*/ 	.byte	0x00, 0xf0, 0x11, 0x00


	//----- nvinfo : EIATTR_KPARAM_INFO
	.align		4
.L_9:
        /*0018*/ 	.byte	0x04, 0x17
        /*001a*/ 	.short	(.L_11 - .L_10)
.L_10:
        /*001c*/ 	.word	0x00000000
        /*0020*/ 	.short	0x0005
        /*0022*/ 	.short	0x0028
        /*0024*/ 	.byte	0x00, 0xf5, 0x21, 0x00


	//----- nvinfo : EIATTR_KPARAM_INFO
	.align		4
.L_11:
        /*0028*/ 	.byte	0x04, 0x17
        /*002a*/ 	.short	(.L_13 - .L_12)
.L_12:
        /*002c*/ 	.word	0x00000000
        /*0030*/ 	.short	0x0004
        /*0032*/ 	.short	0x0020
        /*0034*/ 	.byte	0x00, 0xf5, 0x21, 0x00


	//----- nvinfo : EIATTR_KPARAM_INFO
	.align		4
.L_13:
        /*0038*/ 	.byte	0x04, 0x17
        /*003a*/ 	.short	(.L_15 - .L_14)
.L_14:
        /*003c*/ 	.word	0x00000000
        /*0040*/ 	.short	0x0003
        /*0042*/ 	.short	0x0018
        /*0044*/ 	.byte	0x00, 0xf5, 0x21, 0x00


	//----- nvinfo : EIATTR_KPARAM_INFO
	.align		4
.L_15:
        /*0048*/ 	.byte	0x04, 0x17
        /*004a*/ 	.short	(.L_17 - .L_16)
.L_16:
        /*004c*/ 	.word	0x00000000
        /*0050*/ 	.short	0x0002
        /*0052*/ 	.short	0x0010
        /*0054*/ 	.byte	0x00, 0xf0, 0x11, 0x00


	//----- nvinfo : EIATTR_KPARAM_INFO
	.align		4
.L_17:
        /*0058*/ 	.byte	0x04, 0x17
        /*005a*/ 	.short	(.L_19 - .L_18)
.L_18:
        /*005c*/ 	.word	0x00000000
        /*0060*/ 	.short	0x0001
        /*0062*/ 	.short	0x0008
        /*0064*/ 	.byte	0x00, 0xf5, 0x21, 0x00


	//----- nvinfo : EIATTR_KPARAM_INFO
	.align		4
.L_19:
        /*0068*/ 	.byte	0x04, 0x17
        /*006a*/ 	.short	(.L_21 - .L_20)
.L_20:
        /*006c*/ 	.word	0x00000000
        /*0070*/ 	.short	0x0000
        /*0072*/ 	.short	0x0000
        /*0074*/ 	.byte	0x00, 0xf5, 0x21, 0x00


	//----- nvinfo : EIATTR_SPARSE_MMA_MASK
	.align		4
.L_21:
        /*0078*/ 	.byte	0x03, 0x50
        /*007a*/ 	.short	0x0000


	//----- nvinfo : EIATTR_MAXREG_COUNT
	.align		4
        /*007c*/ 	.byte	0x03, 0x1b
        /*007e*/ 	.short	0x00ff


	//----- nvinfo : EIATTR_MERCURY_ISA_VERSION
	.align		4
        /*0080*/ 	.byte	0x03, 0x5f
        /*0082*/ 	.short	0x0101


	//----- nvinfo : EIATTR_VRC_CTA_INIT_COUNT
	.align		4
        /*0084*/ 	.byte	0x02, 0x4a
	.zero		1
	.zero		1


	//----- nvinfo : EIATTR_EXIT_INSTR_OFFSETS
	.align		4
        /*0088*/ 	.byte	0x04, 0x1c
        /*008a*/ 	.short	(.L_23 - .L_22)


	//   ....[0]....
.L_22:
        /*008c*/ 	.word	0x00000070


	//   ....[1]....
        /*0090*/ 	.word	0x00000160


	//   ....[2]....
        /*0094*/ 	.word	0x00000240


	//----- nvinfo : EIATTR_CBANK_PARAM_SIZE
	.align		4
.L_23:
        /*0098*/ 	.byte	0x03, 0x19
        /*009a*/ 	.short	0x0034


	//----- nvinfo : EIATTR_PARAM_CBANK
	.align		4
        /*009c*/ 	.byte	0x04, 0x0a
        /*009e*/ 	.short	(.L_25 - .L_24)
	.align		4
.L_24:
        /*00a0*/ 	.word	index@(.nv.constant0._Z12filterKernelPKfPfiS0_S0_S1_i)
        /*00a4*/ 	.short	0x0380
        /*00a6*/ 	.short	0x0034


	//----- nvinfo : EIATTR_SW_WAR
	.align		4
.L_25:
        /*00a8*/ 	.byte	0x04, 0x36
        /*00aa*/ 	.short	(.L_27 - .L_26)
.L_26:
        /*00ac*/ 	.word	0x00000008
.L_27:


//--------------------- .nv.callgraph             --------------------------
	.section	.nv.callgraph,"",@"SHT_CUDA_CALLGRAPH"
	.align	4
	.sectionentsize	8
	.align		4
        /*0000*/ 	.word	0x00000000
	.align		4
        /*0004*/ 	.word	0xffffffff
	.align		4
        /*0008*/ 	.word	0x00000000
	.align		4
        /*000c*/ 	.word	0xfffffffe
	.align		4
        /*0010*/ 	.word	0x00000000
	.align		4
        /*0014*/ 	.word	0xfffffffd
	.align		4
        /*0018*/ 	.word	0x00000000
	.align		4
        /*001c*/ 	.word	0xfffffffc


//--------------------- .text._Z12filterKernelPKfPfiS0_S0_S1_i --------------------------
	.section	.text._Z12filterKernelPKfPfiS0_S0_S1_i,"ax",@progbits
	.align	128
        .global         _Z12filterKernelPKfPfiS0_S0_S1_i
        .type           _Z12filterKernelPKfPfiS0_S0_S1_i,@function
        .size           _Z12filterKernelPKfPfiS0_S0_S1_i,(.L_x_1 - _Z12filterKernelPKfPfiS0_S0_S1_i)
        .other          _Z12filterKernelPKfPfiS0_S0_S1_i,@"STO_CUDA_ENTRY STV_DEFAULT"
_Z12filterKernelPKfPfiS0_S0_S1_i:
.text._Z12filterKernelPKfPfiS0_S0_S1_i:
[----:B------:R-:W-:Y:S01]  /*0000*/  LDC R1, c[0x0][0x37c] ;  /* 0x0000df00ff017b82 */ /* 0x000fe20000000800 */
[----:B------:R-:W0:Y:S01]  /*0010*/  S2R R11, SR_CTAID.X ;  /* 0x00000000000b7919 */ /* 0x000e220000002500 */
[----:B------:R-:W0:Y:S01]  /*0020*/  LDCU UR4, c[0x0][0x360] ;  /* 0x00006c00ff0477ac */ /* 0x000e220008000800 */
[----:B------:R-:W0:Y:S01]  /*0030*/  S2R R0, SR_TID.X ;  /* 0x0000000000007919 */ /* 0x000e220000002100 */
[----:B------:R-:W1:Y:S01]  /*0040*/  LDCU UR5, c[0x0][0x390] ;  /* 0x00007200ff0577ac */ /* 0x000e620008000800 */
[----:B0-----:R-:W-:-:S05]  /*0050*/  IMAD R11, R11, UR4, R0 ;  /* 0x000000040b0b7c24 */ /* 0x001fca000f8e0200 */
[----:B-1----:R-:W-:-:S13]  /*0060*/  ISETP.GE.AND P0, PT, R11, UR5, PT ;  /* 0x000000050b007c0c */ /* 0x002fda000bf06270 */
[----:B------:R-:W-:Y:S05]  /*0070*/  @P0 EXIT ;  /* 0x000000000000094d */ /* 0x000fea0003800000 */
[----:B------:R-:W0:Y:S01]  /*0080*/  LDC.64 R2, c[0x0][0x380] ;  /* 0x0000e000ff027b82 */ /* 0x000e220000000a00 */
[----:B------:R-:W1:Y:S01]  /*0090*/  LDCU.64 UR4, c[0x0][0x358] ;  /* 0x00006b00ff0477ac */ /* 0x000e620008000a00 */
[----:B------:R-:W2:Y:S06]  /*00a0*/  LDCU UR6, c[0x0][0x3b0] ;  /* 0x00007600ff0677ac */ /* 0x000eac0008000800 */
[----:B------:R-:W3:Y:S08]  /*00b0*/  LDC.64 R4, c[0x0][0x398] ;  /* 0x0000e600ff047b82 */ /* 0x000ef00000000a00 */
[----:B------:R-:W4:Y:S01]  /*00c0*/  LDC.64 R6, c[0x0][0x3a8] ;  /* 0x0000ea00ff067b82 */ /* 0x000f220000000a00 */
[----:B0-----:R-:W-:-:S07]  /*00d0*/  IMAD.WIDE R2, R11, 0x4, R2 ;  /* 0x000000040b027825 */ /* 0x001fce00078e0202 */
[----:B------:R-:W0:Y:S01]  /*00e0*/  LDC.64 R8, c[0x0][0x388] ;  /* 0x0000e200ff087b82 */ /* 0x000e220000000a00 */
[----:B-1----:R-:W5:Y:S04]  /*00f0*/  LDG.E R0, desc[UR4][R2.64] ;  /* 0x0000000402007981 */ /* 0x002f68000c1e1900 */
[----:B---3--:R-:W5:Y:S04]  /*0100*/  LDG.E R5, desc[UR4][R4.64] ;  /* 0x0000000404057981 */ /* 0x008f68000c1e1900 */
[----:B----4-:R-:W5:Y:S01]  /*0110*/  LDG.E R7, desc[UR4][R6.64] ;  /* 0x0000000406077981 */ /* 0x010f62000c1e1900 */
[C---:B--2---:R-:W-:Y:S01]  /*0120*/  ISETP.GE.AND P0, PT, R11.reuse, UR6, PT ;  /* 0x000000060b007c0c */ /* 0x044fe2000bf06270 */
[----:B0-----:R-:W-:-:S04]  /*0130*/  IMAD.WIDE R8, R11, 0x4, R8 ;  /* 0x000000040b087825 */ /* 0x001fc800078e0208 */
[----:B-----5:R-:W-:-:S05]  /*0140*/  FFMA R13, R0, R5, R7 ;  /* 0x00000005000d7223 */ /* 0x020fca0000000007 */
[----:B------:R0:W-:Y:S03]  /*0150*/  STG.E desc[UR4][R8.64], R13 ;  /* 0x0000000d08007986 */ /* 0x0001e6000c101904 */
[----:B------:R-:W-:Y:S05]  /*0160*/  @P0 EXIT ;  /* 0x000000000000094d */ /* 0x000fea0003800000 */
[----:B------:R-:W1:Y:S01]  /*0170*/  LDC.64 R6, c[0x0][0x398] ;  /* 0x0000e600ff067b82 */ /* 0x000e620000000a00 */
[----:B------:R-:W2:Y:S07]  /*0180*/  LDG.E R2, desc[UR4][R2.64] ;  /* 0x0000000402027981 */ /* 0x000eae000c1e1900 */
[----:B------:R-:W3:Y:S08]  /*0190*/  LDC.64 R4, c[0x0][0x3a8] ;  /* 0x0000ea00ff047b82 */ /* 0x000ef00000000a00 */
[----:B0-----:R-:W0:Y:S01]  /*01a0*/  LDC.64 R8, c[0x0][0x3a0] ;  /* 0x0000e800ff087b82 */ /* 0x001e220000000a00 */
[----:B-1----:R-:W-:-:S06]  /*01b0*/  IMAD.WIDE R6, R11, 0x4, R6 ;  /* 0x000000040b067825 */ /* 0x002fcc00078e0206 */
[----:B------:R-:W2:Y:S01]  /*01c0*/  LDG.E R6, desc[UR4][R6.64] ;  /* 0x0000000406067981 */ /* 0x000ea2000c1e1900 */
[----:B---3--:R-:W-:-:S04]  /*01d0*/  IMAD.WIDE R4, R11, 0x4, R4 ;  /* 0x000000040b047825 */ /* 0x008fc800078e0204 */
[----:B0-----:R-:W-:Y:S02]  /*01e0*/  IMAD.WIDE R8, R11, 0x4, R8 ;  /* 0x000000040b087825 */ /* 0x001fe400078e0208 */
[----:B------:R-:W2:Y:S04]  /*01f0*/  LDG.E R11, desc[UR4][R4.64+0x4] ;  /* 0x00000404040b7981 */ /* 0x000ea8000c1e1900 */
[----:B------:R-:W3:Y:S01]  /*0200*/  LDG.E R8, desc[UR4][R8.64] ;  /* 0x0000000408087981 */ /* 0x000ee2000c1e1900 */
[----:B--2---:R-:W-:-:S04]  /*0210*/  FFMA R0, R2, R6, R11 ;  /* 0x0000000602007223 */ /* 0x004fc8000000000b */
[----:B---3--:R-:W-:-:S05]  /*0220*/  FFMA R13, -R13, R8, R0 ;  /* 0x000000080d0d7223 */ /* 0x008fca0000000100 */
[----:B------:R-:W-:Y:S01]  /*0230*/  STG.E desc[UR4][R4.64], R13 ;  /* 0x0000000d04007986 */ /* 0x000fe2000c101904 */
[----:B------:R-:W-:Y:S05]  /*0240*/  EXIT ;  /* 0x000000000000794d */ /* 0x000fea0003800000 */
.L_x_0:
[----:B------:R-:W-:-:S00]  /*0250*/  BRA `(.L_x_0) ;  /* 0xfffffffc00fc7947 */ /* 0x000fc0000383ffff */
[----:B------:R-:W-:-:S00]  /*0260*/  NOP ;  /* 0x0000000000007918 */ /* 0x000fc00000000000 */
        /* <DEDUP_REMOVED lines=9> */
.L_x_1:


//--------------------- .nv.shared.reserved.0     --------------------------
	.section	.nv.shared.reserved.0,"aw",@nobits
	.weak		__nv_reservedSMEM_offset_0_alias
	.size		__nv_reservedSMEM_offset_0_alias, 0, 64
	.other		__nv_reservedSMEM_offset_0_alias,@"STO_CUDA_RESERVED_SHARED STV_DEFAULT"
__nv_reservedSMEM_offset_0_alias:
	.zero		0
	.zero		64


//--------------------- .nv.constant0._Z12filterKernelPKfPfiS0_S0_S1_i --------------------------
	.section	.nv.constant0._Z12filterKernelPKfPfiS0_S0_S1_i,"a",@progbits
	.sectionflags	@""
	.align	4
.nv.constant0._Z12filterKernelPKfPfiS0_S0_S1_i:
	.zero		948


//--------------------- SYMBOLS --------------------------

	.type		.nv.reservedSmem.offset0,@object
	.size		.nv.reservedSmem.offset0,0x4
